//
// Generated by NVIDIA NVVM Compiler
//
// Compiler Build ID: CL-36424714
// Cuda compilation tools, release 13.0, V13.0.88
// Based on NVVM 20.0.0
//

.version 9.0
.target sm_100
.address_size 64

	// .globl	_Z24compareSubnormalToNegInfPf

.visible .entry _Z24compareSubnormalToNegInfPf(
	.param .u64 .ptr .align 1 _Z24compareSubnormalToNegInfPf_param_0
)
{
	.reg .pred 	%p<5>;
	.reg .b32 	%r<9>;
	.reg .b32 	%f<3>;
	.reg .b64 	%rd<3>;

	ld.param.u64 	%rd2, [_Z24compareSubnormalToNegInfPf_param_0];
	cvta.to.global.u64 	%rd1, %rd2;
	mov.u32 	%r4, %tid.x;
	setp.eq.s32 	%p1, %r4, 2;
	@%p1 bra 	$L__BB0_5;
	setp.eq.s32 	%p2, %r4, 1;
	@%p2 bra 	$L__BB0_4;
	setp.ne.s32 	%p3, %r4, 0;
	@%p3 bra 	$L__BB0_7;
	atom.global.max.s32 	%r7, [%rd1], 1;
	bra.uni 	$L__BB0_7;
$L__BB0_4:
	atom.global.max.s32 	%r6, [%rd1+4], 1;
	bra.uni 	$L__BB0_7;
$L__BB0_5:
	ld.global.u32 	%r8, [%rd1+8];
$L__BB0_6:
	mov.b32 	%f1, %r8;
	max.f32 	%f2, %f1, 0f00000001;
	mov.b32 	%r5, %f2;
	atom.relaxed.global.cas.b32 	%r3, [%rd1+8], %r8, %r5;
	setp.ne.s32 	%p4, %r8, %r3;
	mov.u32 	%r8, %r3;
	@%p4 bra 	$L__BB0_6;
$L__BB0_7:
	ret;

}


// ===== COMPILED SASS (sm_100) =====

	.target	sm_100

	.elftype	@"ET_EXEC"


//--------------------- .note.nv.tkinfo           --------------------------
	.section	.note.nv.tkinfo,"",@"SHT_NOTE"
	.sectionflags	@"SHF_NOTE_NV_TKINFO"
	.tkinfo
        /*0018*/ 	.word	0x00000002
        /*0030*/ 	.string	""
        /*0030*/ 	.string	"ptxas"
        /*0030*/ 	.string	"Cuda compilation tools, release 13.0, V13.0.88"
        /*0030*/ 	.string	"Build cuda_13.0.r13.0/compiler.36424714_0"
        /*0030*/ 	.string	"-arch sm_100 -m 64 "



//--------------------- .note.nv.cuinfo           --------------------------
	.section	.note.nv.cuinfo,"",@"SHT_NOTE"
	.sectionflags	@"SHF_NOTE_NV_CUINFO"
        /*0018*/ 	.short	0x0002
        /*001a*/ 	.short	0x0064
        /*001c*/ 	.short	0x0082
	.zero		2


//--------------------- .nv.info                  --------------------------
	.section	.nv.info,"",@"SHT_CUDA_INFO"
	.align	4


	//----- nvinfo : EIATTR_REGCOUNT
	.align		4
        /*0000*/ 	.byte	0x04, 0x2f
        /*0002*/ 	.short	(.L_1 - .L_0)
	.align		4
.L_0:
        /*0004*/ 	.word	index@(_Z24compareSubnormalToNegInfPf)
        /*0008*/ 	.word	0x00000008


	//----- nvinfo : EIATTR_FRAME_SIZE
	.align		4
.L_1:
        /*000c*/ 	.byte	0x04, 0x11
        /*000e*/ 	.short	(.L_3 - .L_2)
	.align		4
.L_2:
        /*0010*/ 	.word	index@(_Z24compareSubnormalToNegInfPf)
        /*0014*/ 	.word	0x00000000


	//----- nvinfo : EIATTR_MIN_STACK_SIZE
	.align		4
.L_3:
        /*0018*/ 	.byte	0x04, 0x12
        /*001a*/ 	.short	(.L_5 - .L_4)
	.align		4
.L_4:
        /*001c*/ 	.word	index@(_Z24compareSubnormalToNegInfPf)
        /*0020*/ 	.word	0x00000000
.L_5:


//--------------------- .nv.compat                --------------------------
	.section	.nv.compat,"",@"SHT_CUDA_COMPAT_INFO"
	.align	4
        /*0000*/ 	.byte	0x02, 0x09, 0x00, 0x00, 0x02, 0x02, 0x01, 0x00, 0x02, 0x05, 0x05, 0x00, 0x03, 0x07, 0x01, 0x01
        /*0010*/ 	.byte	0x02, 0x03, 0x00, 0x00, 0x02, 0x06, 0x01, 0x00, 0x04, 0x0b, 0x08, 0x00, 0x09, 0x00, 0x00, 0x00
        /*0020*/ 	.byte	0x00, 0x00, 0x00, 0x00


//--------------------- .nv.info._Z24compareSubnormalToNegInfPf --------------------------
	.section	.nv.info._Z24compareSubnormalToNegInfPf,"",@"SHT_CUDA_INFO"
	.sectionflags	@""
	.align	4


	//----- nvinfo : EIATTR_CUDA_API_VERSION
	.align		4
        /*0000*/ 	.byte	0x04, 0x37
        /*0002*/ 	.short	(.L_7 - .L_6)
.L_6:
        /*0004*/ 	.word	0x00000082


	//----- nvinfo : EIATTR_KPARAM_INFO
	.align		4
.L_7:
        /*0008*/ 	.byte	0x04, 0x17
        /*000a*/ 	.short	(.L_9 - .L_8)
.L_8:
        /*000c*/ 	.word	0x00000000
        /*0010*/ 	.short	0x0000
        /*0012*/ 	.short	0x0000
        /*0014*/ 	.byte	0x00, 0xf5, 0x21, 0x00


	//----- nvinfo : EIATTR_SPARSE_MMA_MASK
	.align		4
.L_9:
        /*0018*/ 	.byte	0x03, 0x50
        /*001a*/ 	.short	0x0000


	//----- nvinfo : EIATTR_MAXREG_COUNT
	.align		4
        /*001c*/ 	.byte	0x03, 0x1b
        /*001e*/ 	.short	0x00ff


	//----- nvinfo : EIATTR_MERCURY_ISA_VERSION
	.align		4
        /*0020*/ 	.byte	0x03, 0x5f
        /*0022*/ 	.short	0x0101


	//----- nvinfo : EIATTR_INT_WARP_WIDE_INSTR_OFFSETS
	.align		4
        /*0024*/ 	.byte	0x04, 0x31
        /*0026*/ 	.short	(.L_11 - .L_10)


	//   ....[0]....
.L_10:
        /*0028*/ 	.word	0x00000100


	//   ....[1]....
        /*002c*/ 	.word	0x00000120


	//----- nvinfo : EIATTR_VRC_CTA_INIT_COUNT
	.align		4
.L_11:
        /*0030*/ 	.byte	0x02, 0x4a
	.zero		1
	.zero		1


	//----- nvinfo : EIATTR_EXIT_INSTR_OFFSETS
	.align		4
        /*0034*/ 	.byte	0x04, 0x1c
        /*0036*/ 	.short	(.L_13 - .L_12)


	//   ....[0]....
.L_12:
        /*0038*/ 	.word	0x00000080


	//   ....[1]....
        /*003c*/ 	.word	0x000000c0


	//   ....[2]....
        /*0040*/ 	.word	0x000001a0


	//   ....[3]....
        /*0044*/ 	.word	0x00000280


	//----- nvinfo : EIATTR_CRS_STACK_SIZE
	.align		4
.L_13:
        /*0048*/ 	.byte	0x04, 0x1e
        /*004a*/ 	.short	(.L_15 - .L_14)
.L_14:
        /*004c*/ 	.word	0x00000000


	//----- nvinfo : EIATTR_CBANK_PARAM_SIZE
	.align		4
.L_15:
        /*0050*/ 	.byte	0x03, 0x19
        /*0052*/ 	.short	0x0008


	//----- nvinfo : EIATTR_PARAM_CBANK
	.align		4
        /*0054*/ 	.byte	0x04, 0x0a
        /*0056*/ 	.short	(.L_17 - .L_16)
	.align		4
.L_16:
        /*0058*/ 	.word	index@(.nv.constant0._Z24compareSubnormalToNegInfPf)
        /*005c*/ 	.short	0x0380
        /*005e*/ 	.short	0x0008


	//----- nvinfo : EIATTR_SW_WAR
	.align		4
.L_17:
        /*0060*/ 	.byte	0x04, 0x36
        /*0062*/ 	.short	(.L_19 - .L_18)
.L_18:
        /*0064*/ 	.word	0x00000008
.L_19:


//--------------------- .nv.callgraph             --------------------------
	.section	.nv.callgraph,"",@"SHT_CUDA_CALLGRAPH"
	.align	4
	.sectionentsize	8
	.align		4
        /*0000*/ 	.word	0x00000000
	.align		4
        /*0004*/ 	.word	0xffffffff
	.align		4
        /*0008*/ 	.word	0x00000000
	.align		4
        /*000c*/ 	.word	0xfffffffe
	.align		4
        /*0010*/ 	.word	0x00000000
	.align		4
        /*0014*/ 	.word	0xfffffffd
	.align		4
        /*0018*/ 	.word	0x00000000
	.align		4
        /*001c*/ 	.word	0xfffffffc


//--------------------- .text._Z24compareSubnormalToNegInfPf --------------------------
	.section	.text._Z24compareSubnormalToNegInfPf,"ax",@progbits
	.align	128
        .global         _Z24compareSubnormalToNegInfPf
        .type           _Z24compareSubnormalToNegInfPf,@function
        .size           _Z24compareSubnormalToNegInfPf,(.L_x_4 - _Z24compareSubnormalToNegInfPf)
        .other          _Z24compareSubnormalToNegInfPf,@"STO_CUDA_ENTRY STV_DEFAULT"
_Z24compareSubnormalToNegInfPf:
.text._Z24compareSubnormalToNegInfPf:
[----:B------:R-:W-:Y:S01]  /*0000*/  LDC R1, c[0x0][0x37c] ;  /* 0x0000df00ff017b82 */ /* 0x000fe20000000800 */
[----:B------:R-:W0:Y:S01]  /*0010*/  S2R R0, SR_TID.X ;  /* 0x0000000000007919 */ /* 0x000e220000002100 */
[----:B------:R-:W1:Y:S01]  /*0020*/  LDCU.64 UR8, c[0x0][0x358] ;  /* 0x00006b00ff0877ac */ /* 0x000e620008000a00 */
[----:B0-----:R-:W-:-:S13]  /*0030*/  ISETP.NE.AND P0, PT, R0, 0x2, PT ;  /* 0x000000020000780c */ /* 0x001fda0003f05270 */
[----:B-1----:R-:W-:Y:S05]  /*0040*/  @!P0 BRA `(.L_x_0) ;  /* 0x0000000000588947 */ /* 0x002fea0003800000 */
[----:B------:R-:W-:-:S13]  /*0050*/  ISETP.NE.AND P0, PT, R0, 0x1, PT ;  /* 0x000000010000780c */ /* 0x000fda0003f05270 */
[----:B------:R-:W-:Y:S05]  /*0060*/  @!P0 BRA `(.L_x_1) ;  /* 0x0000000000188947 */ /* 0x000fea0003800000 */
[----:B------:R-:W-:-:S13]  /*0070*/  ISETP.NE.AND P0, PT, R0, RZ, PT ;  /* 0x000000ff0000720c */ /* 0x000fda0003f05270 */
[----:B------:R-:W-:Y:S05]  /*0080*/  @P0 EXIT ;  /* 0x000000000000094d */ /* 0x000fea0003800000 */
[----:B------:R-:W0:Y:S01]  /*0090*/  LDC.64 R2, c[0x0][0x380] ;  /* 0x0000e000ff027b82 */ /* 0x000e220000000a00 */
[----:B------:R-:W-:-:S05]  /*00a0*/  IMAD.MOV.U32 R5, RZ, RZ, 0x1 ;  /* 0x00000001ff057424 */ /* 0x000fca00078e00ff */
[----:B0-----:R-:W-:Y:S01]  /*00b0*/  REDG.E.MAX.S32.STRONG.GPU desc[UR8][R2.64], R5 ;  /* 0x000000050200798e */ /* 0x001fe2000d12e308 */
[----:B------:R-:W-:Y:S05]  /*00c0*/  EXIT ;  /* 0x000000000000794d */ /* 0x000fea0003800000 */
.L_x_1:
[----:B------:R-:W0:Y:S01]  /*00d0*/  S2R R0, SR_LANEID ;  /* 0x0000000000007919 */ /* 0x000e220000000000 */
[----:B------:R-:W1:Y:S01]  /*00e0*/  LDCU.64 UR6, c[0x0][0x380] ;  /* 0x00007000ff0677ac */ /* 0x000e620008000a00 */
[----:B------:R-:W-:Y:S01]  /*00f0*/  IMAD.MOV.U32 R2, RZ, RZ, 0x1 ;  /* 0x00000001ff027424 */ /* 0x000fe200078e00ff */
[----:B------:R-:W-:Y:S02]  /*0100*/  VOTEU.ANY UR4, UPT, PT ;  /* 0x0000000000047886 */ /* 0x000fe400038e0100 */
[----:B------:R-:W-:Y:S02]  /*0110*/  UFLO.U32 UR4, UR4 ;  /* 0x00000004000472bd */ /* 0x000fe400080e0000 */
[----:B------:R-:W-:Y:S01]  /*0120*/  CREDUX.MAX.S32 UR10, R2 ;  /* 0x00000000020a72cc */ /* 0x000fe20000000200 */
[----:B-1----:R-:W-:-:S12]  /*0130*/  UIADD3 UR5, UP0, UPT, UR6, 0x4, URZ ;  /* 0x0000000406057890 */ /* 0x002fd8000ff1e0ff */
[----:B------:R-:W-:Y:S01]  /*0140*/  MOV R5, UR10 ;  /* 0x0000000a00057c02 */ /* 0x000fe20008000f00 */
[----:B------:R-:W-:Y:S01]  /*0150*/  IMAD.U32 R2, RZ, RZ, UR5 ;  /* 0x00000005ff027e24 */ /* 0x000fe2000f8e00ff */
[----:B0-----:R-:W-:Y:S01]  /*0160*/  ISETP.EQ.U32.AND P0, PT, R0, UR4, PT ;  /* 0x0000000400007c0c */ /* 0x001fe2000bf02070 */
[----:B------:R-:W-:-:S06]  /*0170*/  UIADD3.X UR4, UPT, UPT, URZ, UR7, URZ, UP0, !UPT ;  /* 0x00000007ff047290 */ /* 0x000fcc00087fe4ff */
[----:B------:R-:W-:-:S06]  /*0180*/  IMAD.U32 R3, RZ, RZ, UR4 ;  /* 0x00000004ff037e24 */ /* 0x000fcc000f8e00ff */
[----:B------:R-:W-:Y:S01]  /*0190*/  @P0 REDG.E.MAX.S32.STRONG.GPU desc[UR8][R2.64], R5 ;  /* 0x000000050200098e */ /* 0x000fe2000d12e308 */
[----:B------:R-:W-:Y:S05]  /*01a0*/  EXIT ;  /* 0x000000000000794d */ /* 0x000fea0003800000 */
.L_x_0:
[----:B------:R-:W0:Y:S01]  /*01b0*/  LDC.64 R4, c[0x0][0x380] ;  /* 0x0000e000ff047b82 */ /* 0x000e220000000a00 */
[----:B------:R-:W1:Y:S01]  /*01c0*/  LDCU.64 UR4, c[0x0][0x380] ;  /* 0x00007000ff0477ac */ /* 0x000e620008000a00 */
[----:B0-----:R0:W5:Y:S01]  /*01d0*/  LDG.E R4, desc[UR8][R4.64+0x8] ;  /* 0x0000080804047981 */ /* 0x001162000c1e1900 */
[----:B-1----:R-:W-:-:S04]  /*01e0*/  UIADD3 UR4, UP0, UPT, UR4, 0x8, URZ ;  /* 0x0000000804047890 */ /* 0x002fc8000ff1e0ff */
[----:B------:R-:W-:Y:S02]  /*01f0*/  UIADD3.X UR5, UPT, UPT, URZ, UR5, URZ, UP0, !UPT ;  /* 0x00000005ff057290 */ /* 0x000fe400087fe4ff */
[----:B------:R-:W-:-:S04]  /*0200*/  IMAD.U32 R2, RZ, RZ, UR4 ;  /* 0x00000004ff027e24 */ /* 0x000fc8000f8e00ff */
[----:B0-----:R-:W-:-:S07]  /*0210*/  IMAD.U32 R3, RZ, RZ, UR5 ;  /* 0x00000005ff037e24 */ /* 0x001fce000f8e00ff */
.L_x_2:
[C---:B-----5:R-:W-:Y:S01]  /*0220*/  FMNMX R5, R4.reuse, 1.4012984643248170709e-45, !PT ;  /* 0x0000000104057809 */ /* 0x060fe20007800000 */
[----:B------:R-:W-:Y:S05]  /*0230*/  YIELD ;  /* 0x0000000000007946 */ /* 0x000fea0003800000 */
[----:B------:R-:W2:Y:S02]  /*0240*/  ATOMG.E.CAS.STRONG.GPU PT, R5, [R2], R4, R5 ;  /* 0x00000004020573a9 */ /* 0x000ea400001ee105 */
[-C--:B--2---:R-:W-:Y:S02]  /*0250*/  ISETP.NE.AND P0, PT, R4, R5.reuse, PT ;  /* 0x000000050400720c */ /* 0x084fe40003f05270 */
[----:B------:R-:W-:-:S11]  /*0260*/  MOV R4, R5 ;  /* 0x0000000500047202 */ /* 0x000fd60000000f00 */
[----:B------:R-:W-:Y:S05]  /*0270*/  @P0 BRA `(.L_x_2) ;  /* 0xfffffffc00e80947 */ /* 0x000fea000383ffff */
[----:B------:R-:W-:Y:S05]  /*0280*/  EXIT ;  /* 0x000000000000794d */ /* 0x000fea0003800000 */
.L_x_3:
[----:B------:R-:W-:-:S00]  /*0290*/  BRA `(.L_x_3) ;  /* 0xfffffffc00fc7947 */ /* 0x000fc0000383ffff */
[----:B------:R-:W-:-:S00]  /*02a0*/  NOP ;  /* 0x0000000000007918 */ /* 0x000fc00000000000 */
        /* <DEDUP_REMOVED lines=13> */
.L_x_4:


//--------------------- .nv.shared.reserved.0     --------------------------
	.section	.nv.shared.reserved.0,"aw",@nobits
	.weak		__nv_reservedSMEM_offset_0_alias
	.size		__nv_reservedSMEM_offset_0_alias, 0, 64
	.other		__nv_reservedSMEM_offset_0_alias,@"STO_CUDA_RESERVED_SHARED STV_DEFAULT"
__nv_reservedSMEM_offset_0_alias:
	.zero		0
	.zero		64


//--------------------- .nv.constant0._Z24compareSubnormalToNegInfPf --------------------------
	.section	.nv.constant0._Z24compareSubnormalToNegInfPf,"a",@progbits
	.sectionflags	@""
	.align	4
.nv.constant0._Z24compareSubnormalToNegInfPf:
	.zero		904


//--------------------- SYMBOLS --------------------------

	.type		.nv.reservedSmem.offset0,@object
	.size		.nv.reservedSmem.offset0,0x4
